//
// Generated by NVIDIA NVVM Compiler
//
// Compiler Build ID: CL-36424714
// Cuda compilation tools, release 13.0, V13.0.88
// Based on NVVM 20.0.0
//

.version 9.0
.target sm_100
.address_size 64

	// .globl	_Z16print_idx_kernelv
.extern .func  (.param .b32 func_retval0) vprintf
(
	.param .b64 vprintf_param_0,
	.param .b64 vprintf_param_1
)
;
.global .align 1 .b8 $str[81] = {103, 114, 105, 100, 32, 100, 105, 109, 58, 40, 37, 51, 100, 44, 32, 37, 51, 100, 44, 32, 37, 51, 100, 41, 44, 32, 98, 108, 111, 99, 107, 32, 105, 100, 120, 58, 40, 37, 51, 100, 44, 32, 37, 51, 100, 44, 32, 37, 51, 100, 41, 44, 32, 116, 104, 114, 101, 97, 100, 32, 105, 100, 120, 58, 40, 37, 51, 100, 44, 32, 37, 51, 100, 44, 32, 37, 51, 100, 41, 10};
.global .align 1 .b8 $str$1[65] = {103, 114, 105, 100, 32, 100, 105, 109, 101, 110, 115, 105, 111, 110, 58, 40, 37, 51, 100, 44, 32, 37, 51, 100, 44, 32, 37, 51, 100, 41, 44, 32, 98, 108, 111, 99, 107, 32, 100, 105, 109, 101, 110, 115, 105, 111, 110, 58, 40, 37, 51, 100, 44, 32, 37, 51, 100, 44, 32, 37, 51, 100, 41, 10};
.global .align 1 .b8 $str$2[45] = {98, 108, 111, 99, 107, 32, 105, 100, 120, 58, 32, 40, 37, 51, 100, 44, 32, 37, 51, 100, 44, 32, 37, 51, 100, 41, 44, 32, 116, 104, 114, 101, 97, 100, 32, 105, 100, 120, 58, 32, 37, 51, 100, 10};
.global .align 1 .b8 $str$3[59] = {98, 108, 111, 99, 107, 32, 105, 100, 120, 58, 32, 37, 51, 100, 44, 32, 116, 104, 114, 101, 97, 100, 32, 105, 100, 120, 32, 105, 110, 32, 98, 108, 111, 99, 107, 58, 32, 37, 51, 100, 44, 32, 116, 104, 114, 101, 97, 100, 32, 105, 100, 120, 58, 32, 37, 51, 100, 10};
.global .align 1 .b8 $str$4[63] = {98, 108, 111, 99, 107, 32, 105, 100, 120, 58, 32, 40, 37, 51, 100, 44, 32, 37, 51, 100, 44, 32, 37, 51, 100, 41, 44, 32, 116, 104, 114, 101, 97, 100, 32, 105, 100, 120, 58, 32, 37, 51, 100, 44, 32, 99, 111, 114, 100, 58, 32, 40, 37, 51, 100, 44, 32, 37, 51, 100, 41, 10};

.visible .entry _Z16print_idx_kernelv()
{
	.local .align 8 .b8 	__local_depot0[40];
	.reg .b64 	%SP;
	.reg .b64 	%SPL;
	.reg .b32 	%r<12>;
	.reg .b64 	%rd<5>;

	mov.u64 	%SPL, __local_depot0;
	cvta.local.u64 	%SP, %SPL;
	add.u64 	%rd1, %SP, 0;
	add.u64 	%rd2, %SPL, 0;
	mov.u32 	%r1, %nctaid.z;
	mov.u32 	%r2, %nctaid.y;
	mov.u32 	%r3, %nctaid.x;
	mov.u32 	%r4, %ctaid.z;
	mov.u32 	%r5, %ctaid.y;
	mov.u32 	%r6, %ctaid.x;
	mov.u32 	%r7, %tid.z;
	mov.u32 	%r8, %tid.y;
	mov.u32 	%r9, %tid.x;
	st.local.v2.u32 	[%rd2], {%r1, %r2};
	st.local.v2.u32 	[%rd2+8], {%r3, %r4};
	st.local.v2.u32 	[%rd2+16], {%r5, %r6};
	st.local.v2.u32 	[%rd2+24], {%r7, %r8};
	st.local.u32 	[%rd2+32], %r9;
	mov.u64 	%rd3, $str;
	cvta.global.u64 	%rd4, %rd3;
	{ // callseq 0, 0
	.param .b64 param0;
	st.param.b64 	[param0], %rd4;
	.param .b64 param1;
	st.param.b64 	[param1], %rd1;
	.param .b32 retval0;
	call.uni (retval0), 
	vprintf, 
	(
	param0, 
	param1
	);
	ld.param.b32 	%r10, [retval0];
	} // callseq 0
	ret;

}
	// .globl	_Z16print_dim_kernelv
.visible .entry _Z16print_dim_kernelv()
{
	.local .align 8 .b8 	__local_depot1[24];
	.reg .b64 	%SP;
	.reg .b64 	%SPL;
	.reg .b32 	%r<9>;
	.reg .b64 	%rd<5>;

	mov.u64 	%SPL, __local_depot1;
	cvta.local.u64 	%SP, %SPL;
	add.u64 	%rd1, %SP, 0;
	add.u64 	%rd2, %SPL, 0;
	mov.u32 	%r1, %nctaid.z;
	mov.u32 	%r2, %nctaid.y;
	mov.u32 	%r3, %nctaid.x;
	mov.u32 	%r4, %ntid.z;
	mov.u32 	%r5, %ntid.y;
	mov.u32 	%r6, %ntid.x;
	st.local.v2.u32 	[%rd2], {%r1, %r2};
	st.local.v2.u32 	[%rd2+8], {%r3, %r4};
	st.local.v2.u32 	[%rd2+16], {%r5, %r6};
	mov.u64 	%rd3, $str$1;
	cvta.global.u64 	%rd4, %rd3;
	{ // callseq 1, 0
	.param .b64 param0;
	st.param.b64 	[param0], %rd4;
	.param .b64 param1;
	st.param.b64 	[param1], %rd1;
	.param .b32 retval0;
	call.uni (retval0), 
	vprintf, 
	(
	param0, 
	param1
	);
	ld.param.b32 	%r7, [retval0];
	} // callseq 1
	ret;

}
	// .globl	_Z33print_thread_idx_per_block_kernelv
.visible .entry _Z33print_thread_idx_per_block_kernelv()
{
	.local .align 16 .b8 	__local_depot2[16];
	.reg .b64 	%SP;
	.reg .b64 	%SPL;
	.reg .b32 	%r<13>;
	.reg .b64 	%rd<5>;

	mov.u64 	%SPL, __local_depot2;
	cvta.local.u64 	%SP, %SPL;
	add.u64 	%rd1, %SP, 0;
	add.u64 	%rd2, %SPL, 0;
	mov.u32 	%r1, %tid.z;
	mov.u32 	%r2, %ntid.x;
	mov.u32 	%r3, %ntid.y;
	mov.u32 	%r4, %tid.y;
	mov.u32 	%r5, %tid.x;
	mad.lo.s32 	%r6, %r3, %r1, %r4;
	mad.lo.s32 	%r7, %r6, %r2, %r5;
	mov.u32 	%r8, %ctaid.z;
	mov.u32 	%r9, %ctaid.y;
	mov.u32 	%r10, %ctaid.x;
	st.local.v4.u32 	[%rd2], {%r8, %r9, %r10, %r7};
	mov.u64 	%rd3, $str$2;
	cvta.global.u64 	%rd4, %rd3;
	{ // callseq 2, 0
	.param .b64 param0;
	st.param.b64 	[param0], %rd4;
	.param .b64 param1;
	st.param.b64 	[param1], %rd1;
	.param .b32 retval0;
	call.uni (retval0), 
	vprintf, 
	(
	param0, 
	param1
	);
	ld.param.b32 	%r11, [retval0];
	} // callseq 2
	ret;

}
	// .globl	_Z32print_thread_idx_per_grid_kernelv
.visible .entry _Z32print_thread_idx_per_grid_kernelv()
{
	.local .align 8 .b8 	__local_depot3[16];
	.reg .b64 	%SP;
	.reg .b64 	%SPL;
	.reg .b32 	%r<21>;
	.reg .b64 	%rd<5>;

	mov.u64 	%SPL, __local_depot3;
	cvta.local.u64 	%SP, %SPL;
	add.u64 	%rd1, %SP, 0;
	add.u64 	%rd2, %SPL, 0;
	mov.u32 	%r1, %ntid.z;
	mov.u32 	%r2, %ntid.y;
	mul.lo.s32 	%r3, %r1, %r2;
	mov.u32 	%r4, %ntid.x;
	mul.lo.s32 	%r5, %r3, %r4;
	mov.u32 	%r6, %ctaid.z;
	mov.u32 	%r7, %nctaid.x;
	mov.u32 	%r8, %nctaid.y;
	mov.u32 	%r9, %ctaid.y;
	mov.u32 	%r10, %ctaid.x;
	mad.lo.s32 	%r11, %r8, %r6, %r9;
	mad.lo.s32 	%r12, %r11, %r7, %r10;
	mov.u32 	%r13, %tid.z;
	mov.u32 	%r14, %tid.y;
	mov.u32 	%r15, %tid.x;
	mad.lo.s32 	%r16, %r13, %r2, %r14;
	mad.lo.s32 	%r17, %r16, %r4, %r15;
	mad.lo.s32 	%r18, %r5, %r12, %r17;
	st.local.v2.u32 	[%rd2], {%r12, %r17};
	st.local.u32 	[%rd2+8], %r18;
	mov.u64 	%rd3, $str$3;
	cvta.global.u64 	%rd4, %rd3;
	{ // callseq 3, 0
	.param .b64 param0;
	st.param.b64 	[param0], %rd4;
	.param .b64 param1;
	st.param.b64 	[param1], %rd1;
	.param .b32 retval0;
	call.uni (retval0), 
	vprintf, 
	(
	param0, 
	param1
	);
	ld.param.b32 	%r19, [retval0];
	} // callseq 3
	ret;

}
	// .globl	_Z21print_position_kernelv
.visible .entry _Z21print_position_kernelv()
{
	.local .align 8 .b8 	__local_depot4[24];
	.reg .b64 	%SP;
	.reg .b64 	%SPL;
	.reg .b32 	%r<15>;
	.reg .b64 	%rd<5>;

	mov.u64 	%SPL, __local_depot4;
	cvta.local.u64 	%SP, %SPL;
	add.u64 	%rd1, %SP, 0;
	add.u64 	%rd2, %SPL, 0;
	mov.u32 	%r1, %tid.z;
	mov.u32 	%r2, %ntid.x;
	mov.u32 	%r3, %ntid.y;
	mov.u32 	%r4, %tid.y;
	mov.u32 	%r5, %tid.x;
	mad.lo.s32 	%r6, %r3, %r1, %r4;
	mad.lo.s32 	%r7, %r6, %r2, %r5;
	mov.u32 	%r8, %ctaid.x;
	mad.lo.s32 	%r9, %r8, %r2, %r5;
	mov.u32 	%r10, %ctaid.y;
	mad.lo.s32 	%r11, %r10, %r3, %r4;
	mov.u32 	%r12, %ctaid.z;
	st.local.v2.u32 	[%rd2], {%r12, %r10};
	st.local.v2.u32 	[%rd2+8], {%r8, %r7};
	st.local.v2.u32 	[%rd2+16], {%r9, %r11};
	mov.u64 	%rd3, $str$4;
	cvta.global.u64 	%rd4, %rd3;
	{ // callseq 4, 0
	.param .b64 param0;
	st.param.b64 	[param0], %rd4;
	.param .b64 param1;
	st.param.b64 	[param1], %rd1;
	.param .b32 retval0;
	call.uni (retval0), 
	vprintf, 
	(
	param0, 
	param1
	);
	ld.param.b32 	%r13, [retval0];
	} // callseq 4
	ret;

}


// ===== COMPILED SASS (sm_100) =====

	.target	sm_100

	.elftype	@"ET_EXEC"


//--------------------- .note.nv.tkinfo           --------------------------
	.section	.note.nv.tkinfo,"",@"SHT_NOTE"
	.sectionflags	@"SHF_NOTE_NV_TKINFO"
	.tkinfo
        /*0018*/ 	.word	0x00000002
        /*0030*/ 	.string	""
        /*0030*/ 	.string	"ptxas"
        /*0030*/ 	.string	"Cuda compilation tools, release 13.0, V13.0.88"
        /*0030*/ 	.string	"Build cuda_13.0.r13.0/compiler.36424714_0"
        /*0030*/ 	.string	"-arch sm_100 -m 64 "



//--------------------- .note.nv.cuinfo           --------------------------
	.section	.note.nv.cuinfo,"",@"SHT_NOTE"
	.sectionflags	@"SHF_NOTE_NV_CUINFO"
        /*0018*/ 	.short	0x0002
        /*001a*/ 	.short	0x0064
        /*001c*/ 	.short	0x0082
	.zero		2


//--------------------- .nv.info                  --------------------------
	.section	.nv.info,"",@"SHT_CUDA_INFO"
	.align	4


	//----- nvinfo : EIATTR_REGCOUNT
	.align		4
        /*0000*/ 	.byte	0x04, 0x2f
        /*0002*/ 	.short	(.L_6 - .L_5)
	.align		4
.L_5:
        /*0004*/ 	.word	index@(_Z16print_idx_kernelv)
        /*0008*/ 	.word	0x00000018


	//----- nvinfo : EIATTR_FRAME_SIZE
	.align		4
.L_6:
        /*000c*/ 	.byte	0x04, 0x11
        /*000e*/ 	.short	(.L_8 - .L_7)
	.align		4
.L_7:
        /*0010*/ 	.word	index@(_Z16print_idx_kernelv)
        /*0014*/ 	.word	0x00000028


	//----- nvinfo : EIATTR_REGCOUNT
	.align		4
.L_8:
        /*0018*/ 	.byte	0x04, 0x2f
        /*001a*/ 	.short	(.L_10 - .L_9)
	.align		4
.L_9:
        /*001c*/ 	.word	index@(_Z16print_dim_kernelv)
        /*0020*/ 	.word	0x00000018


	//----- nvinfo : EIATTR_FRAME_SIZE
	.align		4
.L_10:
        /*0024*/ 	.byte	0x04, 0x11
        /*0026*/ 	.short	(.L_12 - .L_11)
	.align		4
.L_11:
        /*0028*/ 	.word	index@(_Z16print_dim_kernelv)
        /*002c*/ 	.word	0x00000018


	//----- nvinfo : EIATTR_REGCOUNT
	.align		4
.L_12:
        /*0030*/ 	.byte	0x04, 0x2f
        /*0032*/ 	.short	(.L_14 - .L_13)
	.align		4
.L_13:
        /*0034*/ 	.word	index@(_Z33print_thread_idx_per_block_kernelv)
        /*0038*/ 	.word	0x00000018


	//----- nvinfo : EIATTR_FRAME_SIZE
	.align		4
.L_14:
        /*003c*/ 	.byte	0x04, 0x11
        /*003e*/ 	.short	(.L_16 - .L_15)
	.align		4
.L_15:
        /*0040*/ 	.word	index@(_Z33print_thread_idx_per_block_kernelv)
        /*0044*/ 	.word	0x00000010


	//----- nvinfo : EIATTR_REGCOUNT
	.align		4
.L_16:
        /*0048*/ 	.byte	0x04, 0x2f
        /*004a*/ 	.short	(.L_18 - .L_17)
	.align		4
.L_17:
        /*004c*/ 	.word	index@(_Z32print_thread_idx_per_grid_kernelv)
        /*0050*/ 	.word	0x00000018


	//----- nvinfo : EIATTR_FRAME_SIZE
	.align		4
.L_18:
        /*0054*/ 	.byte	0x04, 0x11
        /*0056*/ 	.short	(.L_20 - .L_19)
	.align		4
.L_19:
        /*0058*/ 	.word	index@(_Z32print_thread_idx_per_grid_kernelv)
        /*005c*/ 	.word	0x00000010


	//----- nvinfo : EIATTR_REGCOUNT
	.align		4
.L_20:
        /*0060*/ 	.byte	0x04, 0x2f
        /*0062*/ 	.short	(.L_22 - .L_21)
	.align		4
.L_21:
        /*0064*/ 	.word	index@(_Z21print_position_kernelv)
        /*0068*/ 	.word	0x00000018


	//----- nvinfo : EIATTR_FRAME_SIZE
	.align		4
.L_22:
        /*006c*/ 	.byte	0x04, 0x11
        /*006e*/ 	.short	(.L_24 - .L_23)
	.align		4
.L_23:
        /*0070*/ 	.word	index@(_Z21print_position_kernelv)
        /*0074*/ 	.word	0x00000018


	//----- nvinfo : EIATTR_MIN_STACK_SIZE
	.align		4
.L_24:
        /*0078*/ 	.byte	0x04, 0x12
        /*007a*/ 	.short	(.L_26 - .L_25)
	.align		4
.L_25:
        /*007c*/ 	.word	index@(_Z21print_position_kernelv)
        /*0080*/ 	.word	0x00000018


	//----- nvinfo : EIATTR_MIN_STACK_SIZE
	.align		4
.L_26:
        /*0084*/ 	.byte	0x04, 0x12
        /*0086*/ 	.short	(.L_28 - .L_27)
	.align		4
.L_27:
        /*0088*/ 	.word	index@(_Z32print_thread_idx_per_grid_kernelv)
        /*008c*/ 	.word	0x00000010


	//----- nvinfo : EIATTR_MIN_STACK_SIZE
	.align		4
.L_28:
        /*0090*/ 	.byte	0x04, 0x12
        /*0092*/ 	.short	(.L_30 - .L_29)
	.align		4
.L_29:
        /*0094*/ 	.word	index@(_Z33print_thread_idx_per_block_kernelv)
        /*0098*/ 	.word	0x00000010


	//----- nvinfo : EIATTR_MIN_STACK_SIZE
	.align		4
.L_30:
        /*009c*/ 	.byte	0x04, 0x12
        /*009e*/ 	.short	(.L_32 - .L_31)
	.align		4
.L_31:
        /*00a0*/ 	.word	index@(_Z16print_dim_kernelv)
        /*00a4*/ 	.word	0x00000018


	//----- nvinfo : EIATTR_MIN_STACK_SIZE
	.align		4
.L_32:
        /*00a8*/ 	.byte	0x04, 0x12
        /*00aa*/ 	.short	(.L_34 - .L_33)
	.align		4
.L_33:
        /*00ac*/ 	.word	index@(_Z16print_idx_kernelv)
        /*00b0*/ 	.word	0x00000028
.L_34:


//--------------------- .nv.compat                --------------------------
	.section	.nv.compat,"",@"SHT_CUDA_COMPAT_INFO"
	.align	4
        /*0000*/ 	.byte	0x02, 0x09, 0x00, 0x00, 0x02, 0x02, 0x01, 0x00, 0x02, 0x05, 0x05, 0x00, 0x03, 0x07, 0x01, 0x01
        /*0010*/ 	.byte	0x02, 0x03, 0x00, 0x00, 0x02, 0x06, 0x01, 0x00, 0x04, 0x0b, 0x08, 0x00, 0x09, 0x00, 0x00, 0x00
        /*0020*/ 	.byte	0x00, 0x00, 0x00, 0x00


//--------------------- .nv.info._Z21print_position_kernelv --------------------------
	.section	.nv.info._Z21print_position_kernelv,"",@"SHT_CUDA_INFO"
	.sectionflags	@""
	.align	4


	//----- nvinfo : EIATTR_CUDA_API_VERSION
	.align		4
        /*0000*/ 	.byte	0x04, 0x37
        /*0002*/ 	.short	(.L_36 - .L_35)
.L_35:
        /*0004*/ 	.word	0x00000082


	//----- nvinfo : EIATTR_SPARSE_MMA_MASK
	.align		4
.L_36:
        /*0008*/ 	.byte	0x03, 0x50
        /*000a*/ 	.short	0x0000


	//----- nvinfo : EIATTR_MAXREG_COUNT
	.align		4
        /*000c*/ 	.byte	0x03, 0x1b
        /*000e*/ 	.short	0x00ff


	//----- nvinfo : EIATTR_EXTERNS
	.align		4
        /*0010*/ 	.byte	0x04, 0x0f
        /*0012*/ 	.short	(.L_38 - .L_37)


	//   ....[0]....
	.align		4
.L_37:
        /*0014*/ 	.word	index@(vprintf)


	//----- nvinfo : EIATTR_MERCURY_ISA_VERSION
	.align		4
.L_38:
        /*0018*/ 	.byte	0x03, 0x5f
        /*001a*/ 	.short	0x0101


	//----- nvinfo : EIATTR_VRC_CTA_INIT_COUNT
	.align		4
        /*001c*/ 	.byte	0x02, 0x4a
	.zero		1
	.zero		1


	//----- nvinfo : EIATTR_SYSCALL_OFFSETS
	.align		4
        /*0020*/ 	.byte	0x04, 0x46
        /*0022*/ 	.short	(.L_40 - .L_39)


	//   ....[0]....
.L_39:
        /*0024*/ 	.word	0x000001b0


	//----- nvinfo : EIATTR_EXIT_INSTR_OFFSETS
	.align		4
.L_40:
        /*0028*/ 	.byte	0x04, 0x1c
        /*002a*/ 	.short	(.L_42 - .L_41)


	//   ....[0]....
.L_41:
        /*002c*/ 	.word	0x000001c0


	//----- nvinfo : EIATTR_SW_WAR
	.align		4
.L_42:
        /*0030*/ 	.byte	0x04, 0x36
        /*0032*/ 	.short	(.L_44 - .L_43)
.L_43:
        /*0034*/ 	.word	0x00000008
.L_44:


//--------------------- .nv.info._Z32print_thread_idx_per_grid_kernelv --------------------------
	.section	.nv.info._Z32print_thread_idx_per_grid_kernelv,"",@"SHT_CUDA_INFO"
	.sectionflags	@""
	.align	4


	//----- nvinfo : EIATTR_CUDA_API_VERSION
	.align		4
        /*0000*/ 	.byte	0x04, 0x37
        /*0002*/ 	.short	(.L_46 - .L_45)
.L_45:
        /*0004*/ 	.word	0x00000082


	//----- nvinfo : EIATTR_SPARSE_MMA_MASK
	.align		4
.L_46:
        /*0008*/ 	.byte	0x03, 0x50
        /*000a*/ 	.short	0x0000


	//----- nvinfo : EIATTR_MAXREG_COUNT
	.align		4
        /*000c*/ 	.byte	0x03, 0x1b
        /*000e*/ 	.short	0x00ff


	//----- nvinfo : EIATTR_EXTERNS
	.align		4
        /*0010*/ 	.byte	0x04, 0x0f
        /*0012*/ 	.short	(.L_48 - .L_47)


	//   ....[0]....
	.align		4
.L_47:
        /*0014*/ 	.word	index@(vprintf)


	//----- nvinfo : EIATTR_MERCURY_ISA_VERSION
	.align		4
.L_48:
        /*0018*/ 	.byte	0x03, 0x5f
        /*001a*/ 	.short	0x0101


	//----- nvinfo : EIATTR_VRC_CTA_INIT_COUNT
	.align		4
        /*001c*/ 	.byte	0x02, 0x4a
	.zero		1
	.zero		1


	//----- nvinfo : EIATTR_SYSCALL_OFFSETS
	.align		4
        /*0020*/ 	.byte	0x04, 0x46
        /*0022*/ 	.short	(.L_50 - .L_49)


	//   ....[0]....
.L_49:
        /*0024*/ 	.word	0x00000200


	//----- nvinfo : EIATTR_EXIT_INSTR_OFFSETS
	.align		4
.L_50:
        /*0028*/ 	.byte	0x04, 0x1c
        /*002a*/ 	.short	(.L_52 - .L_51)


	//   ....[0]....
.L_51:
        /*002c*/ 	.word	0x00000210


	//----- nvinfo : EIATTR_SW_WAR
	.align		4
.L_52:
        /*0030*/ 	.byte	0x04, 0x36
        /*0032*/ 	.short	(.L_54 - .L_53)
.L_53:
        /*0034*/ 	.word	0x00000008
.L_54:


//--------------------- .nv.info._Z33print_thread_idx_per_block_kernelv --------------------------
	.section	.nv.info._Z33print_thread_idx_per_block_kernelv,"",@"SHT_CUDA_INFO"
	.sectionflags	@""
	.align	4


	//----- nvinfo : EIATTR_CUDA_API_VERSION
	.align		4
        /*0000*/ 	.byte	0x04, 0x37
        /*0002*/ 	.short	(.L_56 - .L_55)
.L_55:
        /*0004*/ 	.word	0x00000082


	//----- nvinfo : EIATTR_SPARSE_MMA_MASK
	.align		4
.L_56:
        /*0008*/ 	.byte	0x03, 0x50
        /*000a*/ 	.short	0x0000


	//----- nvinfo : EIATTR_MAXREG_COUNT
	.align		4
        /*000c*/ 	.byte	0x03, 0x1b
        /*000e*/ 	.short	0x00ff


	//----- nvinfo : EIATTR_EXTERNS
	.align		4
        /*0010*/ 	.byte	0x04, 0x0f
        /*0012*/ 	.short	(.L_58 - .L_57)


	//   ....[0]....
	.align		4
.L_57:
        /*0014*/ 	.word	index@(vprintf)


	//----- nvinfo : EIATTR_MERCURY_ISA_VERSION
	.align		4
.L_58:
        /*0018*/ 	.byte	0x03, 0x5f
        /*001a*/ 	.short	0x0101


	//----- nvinfo : EIATTR_VRC_CTA_INIT_COUNT
	.align		4
        /*001c*/ 	.byte	0x02, 0x4a
	.zero		1
	.zero		1


	//----- nvinfo : EIATTR_SYSCALL_OFFSETS
	.align		4
        /*0020*/ 	.byte	0x04, 0x46
        /*0022*/ 	.short	(.L_60 - .L_59)


	//   ....[0]....
.L_59:
        /*0024*/ 	.word	0x00000170


	//----- nvinfo : EIATTR_EXIT_INSTR_OFFSETS
	.align		4
.L_60:
        /*0028*/ 	.byte	0x04, 0x1c
        /*002a*/ 	.short	(.L_62 - .L_61)


	//   ....[0]....
.L_61:
        /*002c*/ 	.word	0x00000180


	//----- nvinfo : EIATTR_SW_WAR
	.align		4
.L_62:
        /*0030*/ 	.byte	0x04, 0x36
        /*0032*/ 	.short	(.L_64 - .L_63)
.L_63:
        /*0034*/ 	.word	0x00000008
.L_64:


//--------------------- .nv.info._Z16print_dim_kernelv --------------------------
	.section	.nv.info._Z16print_dim_kernelv,"",@"SHT_CUDA_INFO"
	.sectionflags	@""
	.align	4


	//----- nvinfo : EIATTR_CUDA_API_VERSION
	.align		4
        /*0000*/ 	.byte	0x04, 0x37
        /*0002*/ 	.short	(.L_66 - .L_65)
.L_65:
        /*0004*/ 	.word	0x00000082


	//----- nvinfo : EIATTR_SPARSE_MMA_MASK
	.align		4
.L_66:
        /*0008*/ 	.byte	0x03, 0x50
        /*000a*/ 	.short	0x0000


	//----- nvinfo : EIATTR_MAXREG_COUNT
	.align		4
        /*000c*/ 	.byte	0x03, 0x1b
        /*000e*/ 	.short	0x00ff


	//----- nvinfo : EIATTR_EXTERNS
	.align		4
        /*0010*/ 	.byte	0x04, 0x0f
        /*0012*/ 	.short	(.L_68 - .L_67)


	//   ....[0]....
	.align		4
.L_67:
        /*0014*/ 	.word	index@(vprintf)


	//----- nvinfo : EIATTR_MERCURY_ISA_VERSION
	.align		4
.L_68:
        /*0018*/ 	.byte	0x03, 0x5f
        /*001a*/ 	.short	0x0101


	//----- nvinfo : EIATTR_VRC_CTA_INIT_COUNT
	.align		4
        /*001c*/ 	.byte	0x02, 0x4a
	.zero		1
	.zero		1


	//----- nvinfo : EIATTR_SYSCALL_OFFSETS
	.align		4
        /*0020*/ 	.byte	0x04, 0x46
        /*0022*/ 	.short	(.L_70 - .L_69)


	//   ....[0]....
.L_69:
        /*0024*/ 	.word	0x00000150


	//----- nvinfo : EIATTR_EXIT_INSTR_OFFSETS
	.align		4
.L_70:
        /*0028*/ 	.byte	0x04, 0x1c
        /*002a*/ 	.short	(.L_72 - .L_71)


	//   ....[0]....
.L_71:
        /*002c*/ 	.word	0x00000160


	//----- nvinfo : EIATTR_SW_WAR
	.align		4
.L_72:
        /*0030*/ 	.byte	0x04, 0x36
        /*0032*/ 	.short	(.L_74 - .L_73)
.L_73:
        /*0034*/ 	.word	0x00000008
.L_74:


//--------------------- .nv.info._Z16print_idx_kernelv --------------------------
	.section	.nv.info._Z16print_idx_kernelv,"",@"SHT_CUDA_INFO"
	.sectionflags	@""
	.align	4


	//----- nvinfo : EIATTR_CUDA_API_VERSION
	.align		4
        /*0000*/ 	.byte	0x04, 0x37
        /*0002*/ 	.short	(.L_76 - .L_75)
.L_75:
        /*0004*/ 	.word	0x00000082


	//----- nvinfo : EIATTR_SPARSE_MMA_MASK
	.align		4
.L_76:
        /*0008*/ 	.byte	0x03, 0x50
        /*000a*/ 	.short	0x0000


	//----- nvinfo : EIATTR_MAXREG_COUNT
	.align		4
        /*000c*/ 	.byte	0x03, 0x1b
        /*000e*/ 	.short	0x00ff


	//----- nvinfo : EIATTR_EXTERNS
	.align		4
        /*0010*/ 	.byte	0x04, 0x0f
        /*0012*/ 	.short	(.L_78 - .L_77)


	//   ....[0]....
	.align		4
.L_77:
        /*0014*/ 	.word	index@(vprintf)


	//----- nvinfo : EIATTR_MERCURY_ISA_VERSION
	.align		4
.L_78:
        /*0018*/ 	.byte	0x03, 0x5f
        /*001a*/ 	.short	0x0101


	//----- nvinfo : EIATTR_VRC_CTA_INIT_COUNT
	.align		4
        /*001c*/ 	.byte	0x02, 0x4a
	.zero		1
	.zero		1


	//----- nvinfo : EIATTR_SYSCALL_OFFSETS
	.align		4
        /*0020*/ 	.byte	0x04, 0x46
        /*0022*/ 	.short	(.L_80 - .L_79)


	//   ....[0]....
.L_79:
        /*0024*/ 	.word	0x000001a0


	//----- nvinfo : EIATTR_EXIT_INSTR_OFFSETS
	.align		4
.L_80:
        /*0028*/ 	.byte	0x04, 0x1c
        /*002a*/ 	.short	(.L_82 - .L_81)


	//   ....[0]....
.L_81:
        /*002c*/ 	.word	0x000001b0


	//----- nvinfo : EIATTR_SW_WAR
	.align		4
.L_82:
        /*0030*/ 	.byte	0x04, 0x36
        /*0032*/ 	.short	(.L_84 - .L_83)
.L_83:
        /*0034*/ 	.word	0x00000008
.L_84:


//--------------------- .nv.callgraph             --------------------------
	.section	.nv.callgraph,"",@"SHT_CUDA_CALLGRAPH"
	.align	4
	.sectionentsize	8
	.align		4
        /*0000*/ 	.word	0x00000000
	.align		4
        /*0004*/ 	.word	0xffffffff
	.align		4
        /*0008*/ 	.word	index@(_Z21print_position_kernelv)
	.align		4
        /*000c*/ 	.word	index@(vprintf)
	.align		4
        /*0010*/ 	.word	index@(_Z32print_thread_idx_per_grid_kernelv)
	.align		4
        /*0014*/ 	.word	index@(vprintf)
	.align		4
        /*0018*/ 	.word	index@(_Z33print_thread_idx_per_block_kernelv)
	.align		4
        /*001c*/ 	.word	index@(vprintf)
	.align		4
        /*0020*/ 	.word	index@(_Z16print_dim_kernelv)
	.align		4
        /*0024*/ 	.word	index@(vprintf)
	.align		4
        /*0028*/ 	.word	index@(_Z16print_idx_kernelv)
	.align		4
        /*002c*/ 	.word	index@(vprintf)
	.align		4
        /*0030*/ 	.word	0x00000000
	.align		4
        /*0034*/ 	.word	0xfffffffe
	.align		4
        /*0038*/ 	.word	0x00000000
	.align		4
        /*003c*/ 	.word	0xfffffffd
	.align		4
        /*0040*/ 	.word	0x00000000
	.align		4
        /*0044*/ 	.word	0xfffffffc


//--------------------- .nv.constant4             --------------------------
	.section	.nv.constant4,"a",@progbits
	.align	8
	.align		8
.nv.constant4:
        /*0000*/ 	.dword	vprintf
	.align		8
        /*0008*/ 	.dword	$str
	.align		8
        /*0010*/ 	.dword	$str$1
	.align		8
        /*0018*/ 	.dword	$str$2
	.align		8
        /*0020*/ 	.dword	$str$3
	.align		8
        /*0028*/ 	.dword	$str$4


//--------------------- .text._Z21print_position_kernelv --------------------------
	.section	.text._Z21print_position_kernelv,"ax",@progbits
	.align	128
        .global         _Z21print_position_kernelv
        .type           _Z21print_position_kernelv,@function
        .size           _Z21print_position_kernelv,(.L_x_10 - _Z21print_position_kernelv)
        .other          _Z21print_position_kernelv,@"STO_CUDA_ENTRY STV_DEFAULT"
_Z21print_position_kernelv:
.text._Z21print_position_kernelv:
[----:B------:R-:W0:Y:S01]  /*0000*/  LDC R1, c[0x0][0x37c] ;  /* 0x0000df00ff017b82 */ /* 0x000e220000000800 */
[----:B------:R-:W1:Y:S01]  /*0010*/  S2R R11, SR_TID.Z ;  /* 0x00000000000b7919 */ /* 0x000e620000002300 */
[----:B------:R-:W2:Y:S01]  /*0020*/  LDCU UR5, c[0x0][0x2fc] ;  /* 0x00005f80ff0577ac */ /* 0x000ea20008000800 */
[----:B0-----:R-:W-:Y:S01]  /*0030*/  IADD3 R1, PT, PT, R1, -0x18, RZ ;  /* 0xffffffe801017810 */ /* 0x001fe20007ffe0ff */
[----:B------:R-:W1:Y:S01]  /*0040*/  S2R R0, SR_TID.Y ;  /* 0x0000000000007919 */ /* 0x000e620000002200 */
[----:B------:R-:W0:Y:S01]  /*0050*/  LDCU UR6, c[0x0][0x360] ;  /* 0x00006c00ff0677ac */ /* 0x000e220008000800 */
[----:B------:R-:W0:Y:S01]  /*0060*/  S2R R4, SR_TID.X ;  /* 0x0000000000047919 */ /* 0x000e220000002100 */
[----:B------:R-:W1:Y:S01]  /*0070*/  LDCU UR7, c[0x0][0x364] ;  /* 0x00006c80ff0777ac */ /* 0x000e620008000800 */
[----:B------:R-:W3:Y:S01]  /*0080*/  S2R R10, SR_CTAID.X ;  /* 0x00000000000a7919 */ /* 0x000ee20000002500 */
[----:B------:R-:W4:Y:S01]  /*0090*/  LDCU UR4, c[0x0][0x2f8] ;  /* 0x00005f00ff0477ac */ /* 0x000f220008000800 */
[----:B------:R-:W5:Y:S01]  /*00a0*/  S2R R13, SR_CTAID.Y ;  /* 0x00000000000d7919 */ /* 0x000f620000002600 */
[----:B------:R-:W5:Y:S01]  /*00b0*/  S2R R12, SR_CTAID.Z ;  /* 0x00000000000c7919 */ /* 0x000f620000002700 */
[----:B----4-:R-:W-:-:S04]  /*00c0*/  IADD3 R6, P0, PT, R1, UR4, RZ ;  /* 0x0000000401067c10 */ /* 0x010fc8000ff1e0ff */
[----:B--2---:R-:W-:Y:S01]  /*00d0*/  IADD3.X R7, PT, PT, RZ, UR5, RZ, P0, !PT ;  /* 0x00000005ff077c10 */ /* 0x004fe200087fe4ff */
[----:B-1----:R-:W-:-:S04]  /*00e0*/  IMAD R11, R11, UR7, R0 ;  /* 0x000000070b0b7c24 */ /* 0x002fc8000f8e0200 */
[--C-:B0-----:R-:W-:Y:S02]  /*00f0*/  IMAD R11, R11, UR6, R4.reuse ;  /* 0x000000060b0b7c24 */ /* 0x101fe4000f8e0204 */
[----:B---3--:R-:W-:-:S03]  /*0100*/  IMAD R2, R10, UR6, R4 ;  /* 0x000000060a027c24 */ /* 0x008fc6000f8e0204 */
[----:B------:R0:W-:Y:S01]  /*0110*/  STL.64 [R1+0x8], R10 ;  /* 0x0000080a01007387 */ /* 0x0001e20000100a00 */
[----:B-----5:R-:W-:Y:S01]  /*0120*/  IMAD R3, R13, UR7, R0 ;  /* 0x000000070d037c24 */ /* 0x020fe2000f8e0200 */
[----:B------:R-:W-:Y:S01]  /*0130*/  MOV R0, 0x0 ;  /* 0x0000000000007802 */ /* 0x000fe20000000f00 */
[----:B------:R-:W1:Y:S01]  /*0140*/  LDCU.64 UR6, c[0x4][0x28] ;  /* 0x01000500ff0677ac */ /* 0x000e620008000a00 */
[----:B------:R0:W-:Y:S02]  /*0150*/  STL.64 [R1], R12 ;  /* 0x0000000c01007387 */ /* 0x0001e40000100a00 */
[----:B------:R0:W2:Y:S02]  /*0160*/  LDC.64 R8, c[0x4][R0] ;  /* 0x0100000000087b82 */ /* 0x0000a40000000a00 */
[----:B------:R0:W-:Y:S01]  /*0170*/  STL.64 [R1+0x10], R2 ;  /* 0x0000100201007387 */ /* 0x0001e20000100a00 */
[----:B-1----:R-:W-:Y:S02]  /*0180*/  MOV R4, UR6 ;  /* 0x0000000600047c02 */ /* 0x002fe40008000f00 */
[----:B0-----:R-:W-:-:S07]  /*0190*/  MOV R5, UR7 ;  /* 0x0000000700057c02 */ /* 0x001fce0008000f00 */
[----:B------:R-:W-:-:S07]  /*01a0*/  LEPC R20, `(.L_x_0) ;  /* 0x000000001014794e */ /* 0x000fce0000000000 */
[----:B--2---:R-:W-:Y:S05]  /*01b0*/  CALL.ABS.NOINC R8 ;  /* 0x0000000008007343 */ /* 0x004fea0003c00000 */
.L_x_0:
[----:B------:R-:W-:Y:S05]  /*01c0*/  EXIT ;  /* 0x000000000000794d */ /* 0x000fea0003800000 */
.L_x_1:
[----:B------:R-:W-:-:S00]  /*01d0*/  BRA `(.L_x_1) ;  /* 0xfffffffc00fc7947 */ /* 0x000fc0000383ffff */
[----:B------:R-:W-:-:S00]  /*01e0*/  NOP ;  /* 0x0000000000007918 */ /* 0x000fc00000000000 */
        /* <DEDUP_REMOVED lines=9> */
.L_x_10:


//--------------------- .text._Z32print_thread_idx_per_grid_kernelv --------------------------
	.section	.text._Z32print_thread_idx_per_grid_kernelv,"ax",@progbits
	.align	128
        .global         _Z32print_thread_idx_per_grid_kernelv
        .type           _Z32print_thread_idx_per_grid_kernelv,@function
        .size           _Z32print_thread_idx_per_grid_kernelv,(.L_x_11 - _Z32print_thread_idx_per_grid_kernelv)
        .other          _Z32print_thread_idx_per_grid_kernelv,@"STO_CUDA_ENTRY STV_DEFAULT"
_Z32print_thread_idx_per_grid_kernelv:
.text._Z32print_thread_idx_per_grid_kernelv:
[----:B------:R-:W0:Y:S01]  /*0000*/  LDC R1, c[0x0][0x37c] ;  /* 0x0000df00ff017b82 */ /* 0x000e220000000800 */
[----:B------:R-:W1:Y:S01]  /*0010*/  S2R R3, SR_TID.Z ;  /* 0x0000000000037919 */ /* 0x000e620000002300 */
[----:B------:R-:W2:Y:S06]  /*0020*/  LDCU UR6, c[0x0][0x2fc] ;  /* 0x00005f80ff0677ac */ /* 0x000eac0008000800 */
[----:B------:R-:W3:Y:S01]  /*0030*/  S2UR UR8, SR_CTAID.Z ;  /* 0x00000000000879c3 */ /* 0x000ee20000002700 */
[----:B------:R-:W-:Y:S01]  /*0040*/  MOV R8, 0x0 ;  /* 0x0000000000087802 */ /* 0x000fe20000000f00 */
[----:B------:R-:W1:Y:S01]  /*0050*/  S2R R0, SR_TID.Y ;  /* 0x0000000000007919 */ /* 0x000e620000002200 */
[----:B------:R-:W4:Y:S01]  /*0060*/  LDCU UR4, c[0x0][0x368] ;  /* 0x00006d00ff0477ac */ /* 0x000f220008000800 */
[----:B0-----:R-:W-:Y:S01]  /*0070*/  IADD3 R1, PT, PT, R1, -0x10, RZ ;  /* 0xfffffff001017810 */ /* 0x001fe20007ffe0ff */
[----:B------:R-:W3:Y:S01]  /*0080*/  S2R R5, SR_CTAID.Y ;  /* 0x0000000000057919 */ /* 0x000ee20000002600 */
[----:B------:R-:W4:Y:S02]  /*0090*/  LDCU UR5, c[0x0][0x364] ;  /* 0x00006c80ff0577ac */ /* 0x000f240008000800 */
[----:B------:R-:W0:Y:S01]  /*00a0*/  LDC.64 R8, c[0x4][R8] ;  /* 0x0100000008087b82 */ /* 0x000e220000000a00 */
[----:B------:R-:W5:Y:S01]  /*00b0*/  S2R R4, SR_TID.X ;  /* 0x0000000000047919 */ /* 0x000f620000002100 */
[----:B------:R-:W2:Y:S01]  /*00c0*/  LDCU UR7, c[0x0][0x360] ;  /* 0x00006c00ff0777ac */ /* 0x000ea20008000800 */
[----:B------:R-:W5:Y:S01]  /*00d0*/  S2R R7, SR_CTAID.X ;  /* 0x0000000000077919 */ /* 0x000f620000002500 */
[----:B------:R-:W5:Y:S04]  /*00e0*/  LDCU UR9, c[0x0][0x370] ;  /* 0x00006e00ff0977ac */ /* 0x000f680008000800 */
[----:B------:R-:W3:Y:S01]  /*00f0*/  LDC R2, c[0x0][0x374] ;  /* 0x0000dd00ff027b82 */ /* 0x000ee20000000800 */
[----:B----4-:R-:W-:-:S04]  /*0100*/  UIMAD UR4, UR4, UR5, URZ ;  /* 0x00000005040472a4 */ /* 0x010fc8000f8e02ff */
[----:B--2---:R-:W-:Y:S01]  /*0110*/  UIMAD UR4, UR4, UR7, URZ ;  /* 0x00000007040472a4 */ /* 0x004fe2000f8e02ff */
[----:B-1----:R-:W-:Y:S01]  /*0120*/  IMAD R3, R3, UR5, R0 ;  /* 0x0000000503037c24 */ /* 0x002fe2000f8e0200 */
[----:B------:R-:W1:Y:S01]  /*0130*/  LDCU UR5, c[0x0][0x2f8] ;  /* 0x00005f00ff0577ac */ /* 0x000e620008000800 */
[----:B---3--:R-:W-:Y:S02]  /*0140*/  IMAD R2, R2, UR8, R5 ;  /* 0x0000000802027c24 */ /* 0x008fe4000f8e0205 */
[----:B-----5:R-:W-:Y:S02]  /*0150*/  IMAD R3, R3, UR7, R4 ;  /* 0x0000000703037c24 */ /* 0x020fe4000f8e0204 */
[----:B------:R-:W-:Y:S01]  /*0160*/  IMAD R2, R2, UR9, R7 ;  /* 0x0000000902027c24 */ /* 0x000fe2000f8e0207 */
[----:B------:R-:W2:Y:S03]  /*0170*/  LDCU.64 UR8, c[0x4][0x20] ;  /* 0x01000400ff0877ac */ /* 0x000ea60008000a00 */
[----:B------:R-:W-:Y:S01]  /*0180*/  IMAD R0, R2, UR4, R3 ;  /* 0x0000000402007c24 */ /* 0x000fe2000f8e0203 */
[----:B------:R3:W-:Y:S01]  /*0190*/  STL.64 [R1], R2 ;  /* 0x0000000201007387 */ /* 0x0007e20000100a00 */
[----:B-1----:R-:W-:-:S03]  /*01a0*/  IADD3 R6, P0, PT, R1, UR5, RZ ;  /* 0x0000000501067c10 */ /* 0x002fc6000ff1e0ff */
[----:B------:R3:W-:Y:S01]  /*01b0*/  STL [R1+0x8], R0 ;  /* 0x0000080001007387 */ /* 0x0007e20000100800 */
[----:B------:R-:W-:Y:S02]  /*01c0*/  IADD3.X R7, PT, PT, RZ, UR6, RZ, P0, !PT ;  /* 0x00000006ff077c10 */ /* 0x000fe400087fe4ff */
[----:B--2---:R-:W-:Y:S02]  /*01d0*/  MOV R4, UR8 ;  /* 0x0000000800047c02 */ /* 0x004fe40008000f00 */
[----:B0--3--:R-:W-:-:S07]  /*01e0*/  MOV R5, UR9 ;  /* 0x0000000900057c02 */ /* 0x009fce0008000f00 */
[----:B------:R-:W-:-:S07]  /*01f0*/  LEPC R20, `(.L_x_2) ;  /* 0x000000001014794e */ /* 0x000fce0000000000 */
[----:B------:R-:W-:Y:S05]  /*0200*/  CALL.ABS.NOINC R8 ;  /* 0x0000000008007343 */ /* 0x000fea0003c00000 */
.L_x_2:
[----:B------:R-:W-:Y:S05]  /*0210*/  EXIT ;  /* 0x000000000000794d */ /* 0x000fea0003800000 */
.L_x_3:
        /* <DEDUP_REMOVED lines=14> */
.L_x_11:


//--------------------- .text._Z33print_thread_idx_per_block_kernelv --------------------------
	.section	.text._Z33print_thread_idx_per_block_kernelv,"ax",@progbits
	.align	128
        .global         _Z33print_thread_idx_per_block_kernelv
        .type           _Z33print_thread_idx_per_block_kernelv,@function
        .size           _Z33print_thread_idx_per_block_kernelv,(.L_x_12 - _Z33print_thread_idx_per_block_kernelv)
        .other          _Z33print_thread_idx_per_block_kernelv,@"STO_CUDA_ENTRY STV_DEFAULT"
_Z33print_thread_idx_per_block_kernelv:
.text._Z33print_thread_idx_per_block_kernelv:
[----:B------:R-:W0:Y:S01]  /*0000*/  LDC R1, c[0x0][0x37c] ;  /* 0x0000df00ff017b82 */ /* 0x000e220000000800 */
[----:B------:R-:W1:Y:S01]  /*0010*/  S2R R11, SR_TID.Z ;  /* 0x00000000000b7919 */ /* 0x000e620000002300 */
[----:B------:R-:W2:Y:S01]  /*0020*/  LDCU UR5, c[0x0][0x2fc] ;  /* 0x00005f80ff0577ac */ /* 0x000ea20008000800 */
[----:B0-----:R-:W-:Y:S01]  /*0030*/  VIADD R1, R1, 0xfffffff0 ;  /* 0xfffffff001017836 */ /* 0x001fe20000000000 */
[----:B------:R-:W1:Y:S01]  /*0040*/  S2R R0, SR_TID.Y ;  /* 0x0000000000007919 */ /* 0x000e620000002200 */
[----:B------:R-:W0:Y:S01]  /*0050*/  LDCU UR6, c[0x0][0x360] ;  /* 0x00006c00ff0677ac */ /* 0x000e220008000800 */
[----:B------:R-:W0:Y:S01]  /*0060*/  S2R R2, SR_TID.X ;  /* 0x0000000000027919 */ /* 0x000e220000002100 */
[----:B------:R-:W1:Y:S01]  /*0070*/  LDCU UR4, c[0x0][0x364] ;  /* 0x00006c80ff0477ac */ /* 0x000e620008000800 */
[----:B------:R-:W3:Y:S01]  /*0080*/  S2R R8, SR_CTAID.Z ;  /* 0x0000000000087919 */ /* 0x000ee20000002700 */
[----:B------:R-:W3:Y:S01]  /*0090*/  S2R R9, SR_CTAID.Y ;  /* 0x0000000000097919 */ /* 0x000ee20000002600 */
[----:B------:R-:W3:Y:S01]  /*00a0*/  S2R R10, SR_CTAID.X ;  /* 0x00000000000a7919 */ /* 0x000ee20000002500 */
[----:B-1----:R-:W-:Y:S01]  /*00b0*/  IMAD R11, R11, UR4, R0 ;  /* 0x000000040b0b7c24 */ /* 0x002fe2000f8e0200 */
[----:B------:R-:W-:Y:S01]  /*00c0*/  MOV R0, 0x0 ;  /* 0x0000000000007802 */ /* 0x000fe20000000f00 */
[----:B------:R-:W1:Y:S02]  /*00d0*/  LDCU UR4, c[0x0][0x2f8] ;  /* 0x00005f00ff0477ac */ /* 0x000e640008000800 */
[----:B0-----:R-:W-:-:S02]  /*00e0*/  IMAD R11, R11, UR6, R2 ;  /* 0x000000060b0b7c24 */ /* 0x001fc4000f8e0202 */
[----:B------:R0:W4:Y:S01]  /*00f0*/  LDC.64 R2, c[0x4][R0] ;  /* 0x0100000000027b82 */ /* 0x0001220000000a00 */
[----:B------:R-:W5:Y:S02]  /*0100*/  LDCU.64 UR6, c[0x4][0x18] ;  /* 0x01000300ff0677ac */ /* 0x000f640008000a00 */
[----:B---3--:R0:W-:Y:S01]  /*0110*/  STL.128 [R1], R8 ;  /* 0x0000000801007387 */ /* 0x0081e20000100c00 */
[----:B-1----:R-:W-:-:S04]  /*0120*/  IADD3 R6, P0, PT, R1, UR4, RZ ;  /* 0x0000000401067c10 */ /* 0x002fc8000ff1e0ff */
[----:B--2---:R-:W-:Y:S01]  /*0130*/  IADD3.X R7, PT, PT, RZ, UR5, RZ, P0, !PT ;  /* 0x00000005ff077c10 */ /* 0x004fe200087fe4ff */
[----:B-----5:R-:W-:Y:S01]  /*0140*/  IMAD.U32 R4, RZ, RZ, UR6 ;  /* 0x00000006ff047e24 */ /* 0x020fe2000f8e00ff */
[----:B0-----:R-:W-:-:S07]  /*0150*/  MOV R5, UR7 ;  /* 0x0000000700057c02 */ /* 0x001fce0008000f00 */
[----:B------:R-:W-:-:S07]  /*0160*/  LEPC R20, `(.L_x_4) ;  /* 0x000000001014794e */ /* 0x000fce0000000000 */
[----:B----4-:R-:W-:Y:S05]  /*0170*/  CALL.ABS.NOINC R2 ;  /* 0x0000000002007343 */ /* 0x010fea0003c00000 */
.L_x_4:
[----:B------:R-:W-:Y:S05]  /*0180*/  EXIT ;  /* 0x000000000000794d */ /* 0x000fea0003800000 */
.L_x_5:
        /* <DEDUP_REMOVED lines=15> */
.L_x_12:


//--------------------- .text._Z16print_dim_kernelv --------------------------
	.section	.text._Z16print_dim_kernelv,"ax",@progbits
	.align	128
        .global         _Z16print_dim_kernelv
        .type           _Z16print_dim_kernelv,@function
        .size           _Z16print_dim_kernelv,(.L_x_13 - _Z16print_dim_kernelv)
        .other          _Z16print_dim_kernelv,@"STO_CUDA_ENTRY STV_DEFAULT"
_Z16print_dim_kernelv:
.text._Z16print_dim_kernelv:
[----:B------:R-:W0:Y:S01]  /*0000*/  LDC R1, c[0x0][0x37c] ;  /* 0x0000df00ff017b82 */ /* 0x000e220000000800 */
[----:B------:R-:W1:Y:S07]  /*0010*/  LDCU UR5, c[0x0][0x2fc] ;  /* 0x00005f80ff0577ac */ /* 0x000e6e0008000800 */
[----:B------:R-:W2:Y:S01]  /*0020*/  LDC R8, c[0x0][0x378] ;  /* 0x0000de00ff087b82 */ /* 0x000ea20000000800 */
[----:B0-----:R-:W-:Y:S01]  /*0030*/  VIADD R1, R1, 0xffffffe8 ;  /* 0xffffffe801017836 */ /* 0x001fe20000000000 */
[----:B------:R-:W-:Y:S01]  /*0040*/  MOV R0, 0x0 ;  /* 0x0000000000007802 */ /* 0x000fe20000000f00 */
[----:B------:R-:W0:Y:S01]  /*0050*/  LDCU UR4, c[0x0][0x2f8] ;  /* 0x00005f00ff0477ac */ /* 0x000e220008000800 */
[----:B------:R-:W3:Y:S04]  /*0060*/  LDCU.64 UR6, c[0x4][0x10] ;  /* 0x01000200ff0677ac */ /* 0x000ee80008000a00 */
[----:B------:R-:W2:Y:S08]  /*0070*/  LDC R9, c[0x0][0x374] ;  /* 0x0000dd00ff097b82 */ /* 0x000eb00000000800 */
[----:B------:R-:W4:Y:S01]  /*0080*/  LDC R10, c[0x0][0x370] ;  /* 0x0000dc00ff0a7b82 */ /* 0x000f220000000800 */
[----:B0-----:R-:W-:-:S07]  /*0090*/  IADD3 R6, P0, PT, R1, UR4, RZ ;  /* 0x0000000401067c10 */ /* 0x001fce000ff1e0ff */
[----:B------:R-:W4:Y:S01]  /*00a0*/  LDC R11, c[0x0][0x368] ;  /* 0x0000da00ff0b7b82 */ /* 0x000f220000000800 */
[----:B---3--:R-:W-:Y:S01]  /*00b0*/  IMAD.U32 R4, RZ, RZ, UR6 ;  /* 0x00000006ff047e24 */ /* 0x008fe2000f8e00ff */
[----:B------:R-:W-:Y:S01]  /*00c0*/  MOV R5, UR7 ;  /* 0x0000000700057c02 */ /* 0x000fe20008000f00 */
[----:B-1----:R-:W-:-:S05]  /*00d0*/  IMAD.X R7, RZ, RZ, UR5, P0 ;  /* 0x00000005ff077e24 */ /* 0x002fca00080e06ff */
[----:B------:R-:W0:Y:S01]  /*00e0*/  LDC R12, c[0x0][0x364] ;  /* 0x0000d900ff0c7b82 */ /* 0x000e220000000800 */
[----:B--2---:R1:W-:Y:S07]  /*00f0*/  STL.64 [R1], R8 ;  /* 0x0000000801007387 */ /* 0x0043ee0000100a00 */
[----:B------:R-:W0:Y:S01]  /*0100*/  LDC R13, c[0x0][0x360] ;  /* 0x0000d800ff0d7b82 */ /* 0x000e220000000800 */
[----:B----4-:R1:W-:Y:S07]  /*0110*/  STL.64 [R1+0x8], R10 ;  /* 0x0000080a01007387 */ /* 0x0103ee0000100a00 */
[----:B------:R1:W2:Y:S01]  /*0120*/  LDC.64 R2, c[0x4][R0] ;  /* 0x0100000000027b82 */ /* 0x0002a20000000a00 */
[----:B0-----:R1:W-:Y:S02]  /*0130*/  STL.64 [R1+0x10], R12 ;  /* 0x0000100c01007387 */ /* 0x0013e40000100a00 */
[----:B------:R-:W-:-:S07]  /*0140*/  LEPC R20, `(.L_x_6) ;  /* 0x000000001014794e */ /* 0x000fce0000000000 */
[----:B-12---:R-:W-:Y:S05]  /*0150*/  CALL.ABS.NOINC R2 ;  /* 0x0000000002007343 */ /* 0x006fea0003c00000 */
.L_x_6:
[----:B------:R-:W-:Y:S05]  /*0160*/  EXIT ;  /* 0x000000000000794d */ /* 0x000fea0003800000 */
.L_x_7:
        /* <DEDUP_REMOVED lines=9> */
.L_x_13:


//--------------------- .text._Z16print_idx_kernelv --------------------------
	.section	.text._Z16print_idx_kernelv,"ax",@progbits
	.align	128
        .global         _Z16print_idx_kernelv
        .type           _Z16print_idx_kernelv,@function
        .size           _Z16print_idx_kernelv,(.L_x_14 - _Z16print_idx_kernelv)
        .other          _Z16print_idx_kernelv,@"STO_CUDA_ENTRY STV_DEFAULT"
_Z16print_idx_kernelv:
.text._Z16print_idx_kernelv:
[----:B------:R-:W0:Y:S01]  /*0000*/  LDC R1, c[0x0][0x37c] ;  /* 0x0000df00ff017b82 */ /* 0x000e220000000800 */
[----:B------:R-:W1:Y:S01]  /*0010*/  S2R R12, SR_CTAID.Y ;  /* 0x00000000000c7919 */ /* 0x000e620000002600 */
[----:B------:R-:W2:Y:S06]  /*0020*/  LDCU UR5, c[0x0][0x2fc] ;  /* 0x00005f80ff0577ac */ /* 0x000eac0008000800 */
[----:B------:R-:W3:Y:S01]  /*0030*/  LDC R8, c[0x0][0x378] ;  /* 0x0000de00ff087b82 */ /* 0x000ee20000000800 */
[----:B0-----:R-:W-:Y:S01]  /*0040*/  VIADD R1, R1, 0xffffffd8 ;  /* 0xffffffd801017836 */ /* 0x001fe20000000000 */
[----:B------:R-:W1:Y:S01]  /*0050*/  S2R R13, SR_CTAID.X ;  /* 0x00000000000d7919 */ /* 0x000e620000002500 */
[----:B------:R-:W-:Y:S01]  /*0060*/  MOV R0, 0x0 ;  /* 0x0000000000007802 */ /* 0x000fe20000000f00 */
[----:B------:R-:W0:Y:S01]  /*0070*/  LDCU UR4, c[0x0][0x2f8] ;  /* 0x00005f00ff0477ac */ /* 0x000e220008000800 */
[----:B------:R-:W4:Y:S03]  /*0080*/  S2R R14, SR_TID.Z ;  /* 0x00000000000e7919 */ /* 0x000f260000002300 */
[----:B------:R-:W3:Y:S01]  /*0090*/  LDC R9, c[0x0][0x374] ;  /* 0x0000dd00ff097b82 */ /* 0x000ee20000000800 */
[----:B------:R-:W5:Y:S01]  /*00a0*/  LDCU.64 UR6, c[0x4][0x8] ;  /* 0x01000100ff0677ac */ /* 0x000f620008000a00 */
[----:B------:R-:W4:Y:S01]  /*00b0*/  S2R R15, SR_TID.Y ;  /* 0x00000000000f7919 */ /* 0x000f220000002200 */
[----:B------:R-:W4:Y:S05]  /*00c0*/  S2R R16, SR_TID.X ;  /* 0x0000000000107919 */ /* 0x000f2a0000002100 */
[----:B------:R-:W4:Y:S01]  /*00d0*/  LDC R10, c[0x0][0x370] ;  /* 0x0000dc00ff0a7b82 */ /* 0x000f220000000800 */
[----:B------:R-:W4:Y:S01]  /*00e0*/  S2R R11, SR_CTAID.Z ;  /* 0x00000000000b7919 */ /* 0x000f220000002700 */
[----:B0-----:R-:W-:-:S06]  /*00f0*/  IADD3 R6, P0, PT, R1, UR4, RZ ;  /* 0x0000000401067c10 */ /* 0x001fcc000ff1e0ff */
[----:B------:R0:W0:Y:S01]  /*0100*/  LDC.64 R2, c[0x4][R0] ;  /* 0x0100000000027b82 */ /* 0x0000220000000a00 */
[----:B-----5:R-:W-:Y:S01]  /*0110*/  IMAD.U32 R4, RZ, RZ, UR6 ;  /* 0x00000006ff047e24 */ /* 0x020fe2000f8e00ff */
[----:B------:R-:W-:Y:S01]  /*0120*/  MOV R5, UR7 ;  /* 0x0000000700057c02 */ /* 0x000fe20008000f00 */
[----:B--2---:R-:W-:Y:S01]  /*0130*/  IMAD.X R7, RZ, RZ, UR5, P0 ;  /* 0x00000005ff077e24 */ /* 0x004fe200080e06ff */
[----:B---3--:R2:W-:Y:S04]  /*0140*/  STL.64 [R1], R8 ;  /* 0x0000000801007387 */ /* 0x0085e80000100a00 */
[----:B-1----:R2:W-:Y:S04]  /*0150*/  STL.64 [R1+0x10], R12 ;  /* 0x0000100c01007387 */ /* 0x0025e80000100a00 */
[----:B----4-:R2:W-:Y:S04]  /*0160*/  STL.64 [R1+0x18], R14 ;  /* 0x0000180e01007387 */ /* 0x0105e80000100a00 */
[----:B------:R2:W-:Y:S04]  /*0170*/  STL [R1+0x20], R16 ;  /* 0x0000201001007387 */ /* 0x0005e80000100800 */
[----:B------:R2:W-:Y:S02]  /*0180*/  STL.64 [R1+0x8], R10 ;  /* 0x0000080a01007387 */ /* 0x0005e40000100a00 */
[----:B------:R-:W-:-:S07]  /*0190*/  LEPC R20, `(.L_x_8) ;  /* 0x000000001014794e */ /* 0x000fce0000000000 */
[----:B0-2---:R-:W-:Y:S05]  /*01a0*/  CALL.ABS.NOINC R2 ;  /* 0x0000000002007343 */ /* 0x005fea0003c00000 */
.L_x_8:
[----:B------:R-:W-:Y:S05]  /*01b0*/  EXIT ;  /* 0x000000000000794d */ /* 0x000fea0003800000 */
.L_x_9:
        /* <DEDUP_REMOVED lines=12> */
.L_x_14:


//--------------------- .nv.global.init           --------------------------
	.section	.nv.global.init,"aw",@progbits
.nv.global.init:
	.type		$str$2,@object
	.size		$str$2,($str$3 - $str$2)
$str$2:
        /*0000*/ 	.byte	0x62, 0x6c, 0x6f, 0x63, 0x6b, 0x20, 0x69, 0x64, 0x78, 0x3a, 0x20, 0x28, 0x25, 0x33, 0x64, 0x2c
        /*0010*/ 	.byte	0x20, 0x25, 0x33, 0x64, 0x2c, 0x20, 0x25, 0x33, 0x64, 0x29, 0x2c, 0x20, 0x74, 0x68, 0x72, 0x65
        /*0020*/ 	.byte	0x61, 0x64, 0x20, 0x69, 0x64, 0x78, 0x3a, 0x20, 0x25, 0x33, 0x64, 0x0a, 0x00
	.type		$str$3,@object
	.size		$str$3,($str$4 - $str$3)
$str$3:
        /*002d*/ 	.byte	0x62, 0x6c, 0x6f, 0x63, 0x6b, 0x20, 0x69, 0x64, 0x78, 0x3a, 0x20, 0x25, 0x33, 0x64, 0x2c, 0x20
        /*003d*/ 	.byte	0x74, 0x68, 0x72, 0x65, 0x61, 0x64, 0x20, 0x69, 0x64, 0x78, 0x20, 0x69, 0x6e, 0x20, 0x62, 0x6c
        /*004d*/ 	.byte	0x6f, 0x63, 0x6b, 0x3a, 0x20, 0x25, 0x33, 0x64, 0x2c, 0x20, 0x74, 0x68, 0x72, 0x65, 0x61, 0x64
        /*005d*/ 	.byte	0x20, 0x69, 0x64, 0x78, 0x3a, 0x20, 0x25, 0x33, 0x64, 0x0a, 0x00
	.type		$str$4,@object
	.size		$str$4,($str$1 - $str$4)
$str$4:
        /*0068*/ 	.byte	0x62, 0x6c, 0x6f, 0x63, 0x6b, 0x20, 0x69, 0x64, 0x78, 0x3a, 0x20, 0x28, 0x25, 0x33, 0x64, 0x2c
        /*0078*/ 	.byte	0x20, 0x25, 0x33, 0x64, 0x2c, 0x20, 0x25, 0x33, 0x64, 0x29, 0x2c, 0x20, 0x74, 0x68, 0x72, 0x65
        /*0088*/ 	.byte	0x61, 0x64, 0x20, 0x69, 0x64, 0x78, 0x3a, 0x20, 0x25, 0x33, 0x64, 0x2c, 0x20, 0x63, 0x6f, 0x72
        /*0098*/ 	.byte	0x64, 0x3a, 0x20, 0x28, 0x25, 0x33, 0x64, 0x2c, 0x20, 0x25, 0x33, 0x64, 0x29, 0x0a, 0x00
	.type		$str$1,@object
	.size		$str$1,($str - $str$1)
$str$1:
        /*00a7*/ 	.byte	0x67, 0x72, 0x69, 0x64, 0x20, 0x64, 0x69, 0x6d, 0x65, 0x6e, 0x73, 0x69, 0x6f, 0x6e, 0x3a, 0x28
        /*00b7*/ 	.byte	0x25, 0x33, 0x64, 0x2c, 0x20, 0x25, 0x33, 0x64, 0x2c, 0x20, 0x25, 0x33, 0x64, 0x29, 0x2c, 0x20
        /*00c7*/ 	.byte	0x62, 0x6c, 0x6f, 0x63, 0x6b, 0x20, 0x64, 0x69, 0x6d, 0x65, 0x6e, 0x73, 0x69, 0x6f, 0x6e, 0x3a
        /*00d7*/ 	.byte	0x28, 0x25, 0x33, 0x64, 0x2c, 0x20, 0x25, 0x33, 0x64, 0x2c, 0x20, 0x25, 0x33, 0x64, 0x29, 0x0a
        /*00e7*/ 	.byte	0x00
	.type		$str,@object
	.size		$str,(.L_0 - $str)
$str:
        /*00e8*/ 	.byte	0x67, 0x72, 0x69, 0x64, 0x20, 0x64, 0x69, 0x6d, 0x3a, 0x28, 0x25, 0x33, 0x64, 0x2c, 0x20, 0x25
        /*00f8*/ 	.byte	0x33, 0x64, 0x2c, 0x20, 0x25, 0x33, 0x64, 0x29, 0x2c, 0x20, 0x62, 0x6c, 0x6f, 0x63, 0x6b, 0x20
        /*0108*/ 	.byte	0x69, 0x64, 0x78, 0x3a, 0x28, 0x25, 0x33, 0x64, 0x2c, 0x20, 0x25, 0x33, 0x64, 0x2c, 0x20, 0x25
        /*0118*/ 	.byte	0x33, 0x64, 0x29, 0x2c, 0x20, 0x74, 0x68, 0x72, 0x65, 0x61, 0x64, 0x20, 0x69, 0x64, 0x78, 0x3a
        /*0128*/ 	.byte	0x28, 0x25, 0x33, 0x64, 0x2c, 0x20, 0x25, 0x33, 0x64, 0x2c, 0x20, 0x25, 0x33, 0x64, 0x29, 0x0a
        /*0138*/ 	.byte	0x00
.L_0:


//--------------------- .nv.shared.reserved.0     --------------------------
	.section	.nv.shared.reserved.0,"aw",@nobits
	.weak		__nv_reservedSMEM_offset_0_alias
	.size		__nv_reservedSMEM_offset_0_alias, 0, 64
	.other		__nv_reservedSMEM_offset_0_alias,@"STO_CUDA_RESERVED_SHARED STV_DEFAULT"
__nv_reservedSMEM_offset_0_alias:
	.zero		0
	.zero		64


//--------------------- .nv.constant0._Z21print_position_kernelv --------------------------
	.section	.nv.constant0._Z21print_position_kernelv,"a",@progbits
	.sectionflags	@""
	.align	4
.nv.constant0._Z21print_position_kernelv:
	.zero		896


//--------------------- .nv.constant0._Z32print_thread_idx_per_grid_kernelv --------------------------
	.section	.nv.constant0._Z32print_thread_idx_per_grid_kernelv,"a",@progbits
	.sectionflags	@""
	.align	4
.nv.constant0._Z32print_thread_idx_per_grid_kernelv:
	.zero		896


//--------------------- .nv.constant0._Z33print_thread_idx_per_block_kernelv --------------------------
	.section	.nv.constant0._Z33print_thread_idx_per_block_kernelv,"a",@progbits
	.sectionflags	@""
	.align	4
.nv.constant0._Z33print_thread_idx_per_block_kernelv:
	.zero		896


//--------------------- .nv.constant0._Z16print_dim_kernelv --------------------------
	.section	.nv.constant0._Z16print_dim_kernelv,"a",@progbits
	.sectionflags	@""
	.align	4
.nv.constant0._Z16print_dim_kernelv:
	.zero		896


//--------------------- .nv.constant0._Z16print_idx_kernelv --------------------------
	.section	.nv.constant0._Z16print_idx_kernelv,"a",@progbits
	.sectionflags	@""
	.align	4
.nv.constant0._Z16print_idx_kernelv:
	.zero		896


//--------------------- SYMBOLS --------------------------

	.type		.nv.reservedSmem.offset0,@object
	.size		.nv.reservedSmem.offset0,0x4
	.type		vprintf,@function
